	.headerflags	@"EF_CUDA_TEXMODE_UNIFIED EF_CUDA_64BIT_ADDRESS EF_CUDA_ACCELERATORS EF_CUDA_SM90 EF_CUDA_VIRTUAL_SM(EF_CUDA_SM90)"
	.elftype	@"ET_EXEC"


//--------------------- .nv.info                  --------------------------
	.section	.nv.info,"",@"SHT_CUDA_INFO"
	.align	4


	//----- nvinfo : EIATTR_REGCOUNT
	.align		4
        /*0000*/ 	.byte	0x04, 0x2f
        /*0002*/ 	.short	(.L_3 - .L_2)
	.align		4
.L_2:
        /*0004*/ 	.word	index@(triton_poi_fused__native_batch_norm_legit_no_training_mul_sigmoid_14)
        /*0008*/ 	.word	0x00000011


	//----- nvinfo : EIATTR_MIN_STACK_SIZE
	.align		4
.L_3:
        /*000c*/ 	.byte	0x04, 0x12
        /*000e*/ 	.short	(.L_5 - .L_4)
	.align		4
.L_4:
        /*0010*/ 	.word	index@(triton_poi_fused__native_batch_norm_legit_no_training_mul_sigmoid_14)
        /*0014*/ 	.word	0x00000000


	//----- nvinfo : EIATTR_FRAME_SIZE
	.align		4
.L_5:
        /*0018*/ 	.byte	0x04, 0x11
        /*001a*/ 	.short	(.L_7 - .L_6)
	.align		4
.L_6:
        /*001c*/ 	.word	index@(triton_poi_fused__native_batch_norm_legit_no_training_mul_sigmoid_14)
        /*0020*/ 	.word	0x00000000


	//----- nvinfo : EIATTR_MIN_STACK_SIZE
	.align		4
.L_7:
        /*0024*/ 	.byte	0x04, 0x12
        /*0026*/ 	.short	(.L_9 - .L_8)
	.align		4
.L_8:
        /*0028*/ 	.word	index@(triton_poi_fused__native_batch_norm_legit_no_training_mul_sigmoid_14)
        /*002c*/ 	.word	0x00000000
.L_9:


//--------------------- .nv.info.triton_poi_fused__native_batch_norm_legit_no_training_mul_sigmoid_14 --------------------------
	.section	.nv.info.triton_poi_fused__native_batch_norm_legit_no_training_mul_sigmoid_14,"",@"SHT_CUDA_INFO"
	.sectionflags	@""
	.align	4


	//----- nvinfo : EIATTR_CUDA_API_VERSION
	.align		4
        /*0000*/ 	.byte	0x04, 0x37
        /*0002*/ 	.short	(.L_11 - .L_10)
.L_10:
        /*0004*/ 	.word	0x0000007c


	//----- nvinfo : EIATTR_KPARAM_INFO
	.align		4
.L_11:
        /*0008*/ 	.byte	0x04, 0x17
        /*000a*/ 	.short	(.L_13 - .L_12)
.L_12:
        /*000c*/ 	.word	0x00000000
        /*0010*/ 	.short	0x0006
        /*0012*/ 	.short	0x0030
        /*0014*/ 	.byte	0x00, 0xf0, 0x11, 0x00


	//----- nvinfo : EIATTR_KPARAM_INFO
	.align		4
.L_13:
        /*0018*/ 	.byte	0x04, 0x17
        /*001a*/ 	.short	(.L_15 - .L_14)
.L_14:
        /*001c*/ 	.word	0x00000000
        /*0020*/ 	.short	0x0005
        /*0022*/ 	.short	0x0028
        /*0024*/ 	.byte	0x00, 0xf4, 0x21, 0x00


	//----- nvinfo : EIATTR_KPARAM_INFO
	.align		4
.L_15:
        /*0028*/ 	.byte	0x04, 0x17
        /*002a*/ 	.short	(.L_17 - .L_16)
.L_16:
        /*002c*/ 	.word	0x00000000
        /*0030*/ 	.short	0x0004
        /*0032*/ 	.short	0x0020
        /*0034*/ 	.byte	0x00, 0xf4, 0x21, 0x00


	//----- nvinfo : EIATTR_KPARAM_INFO
	.align		4
.L_17:
        /*0038*/ 	.byte	0x04, 0x17
        /*003a*/ 	.short	(.L_19 - .L_18)
.L_18:
        /*003c*/ 	.word	0x00000000
        /*0040*/ 	.short	0x0003
        /*0042*/ 	.short	0x0018
        /*0044*/ 	.byte	0x00, 0xf4, 0x21, 0x00


	//----- nvinfo : EIATTR_KPARAM_INFO
	.align		4
.L_19:
        /*0048*/ 	.byte	0x04, 0x17
        /*004a*/ 	.short	(.L_21 - .L_20)
.L_20:
        /*004c*/ 	.word	0x00000000
        /*0050*/ 	.short	0x0002
        /*0052*/ 	.short	0x0010
        /*0054*/ 	.byte	0x00, 0xf4, 0x21, 0x00


	//----- nvinfo : EIATTR_KPARAM_INFO
	.align		4
.L_21:
        /*0058*/ 	.byte	0x04, 0x17
        /*005a*/ 	.short	(.L_23 - .L_22)
.L_22:
        /*005c*/ 	.word	0x00000000
        /*0060*/ 	.short	0x0001
        /*0062*/ 	.short	0x0008
        /*0064*/ 	.byte	0x00, 0xf4, 0x21, 0x00


	//----- nvinfo : EIATTR_KPARAM_INFO
	.align		4
.L_23:
        /*0068*/ 	.byte	0x04, 0x17
        /*006a*/ 	.short	(.L_25 - .L_24)
.L_24:
        /*006c*/ 	.word	0x00000000
        /*0070*/ 	.short	0x0000
        /*0072*/ 	.short	0x0000
        /*0074*/ 	.byte	0x00, 0xf4, 0x21, 0x00


	//----- nvinfo : EIATTR_SPARSE_MMA_MASK
	.align		4
.L_25:
        /*0078*/ 	.byte	0x03, 0x50
        /*007a*/ 	.short	0x0000


	//----- nvinfo : EIATTR_MAXREG_COUNT
	.align		4
        /*007c*/ 	.byte	0x03, 0x1b
        /*007e*/ 	.short	0x00ff


	//----- nvinfo : EIATTR_EXIT_INSTR_OFFSETS
	.align		4
        /*0080*/ 	.byte	0x04, 0x1c
        /*0082*/ 	.short	(.L_27 - .L_26)


	//   ....[0]....
.L_26:
        /*0084*/ 	.word	0x00000520


	//----- nvinfo : EIATTR_REQNTID
	.align		4
.L_27:
        /*0088*/ 	.byte	0x04, 0x10
        /*008a*/ 	.short	(.L_29 - .L_28)
.L_28:
        /*008c*/ 	.word	0x00000100
        /*0090*/ 	.word	0x00000001
        /*0094*/ 	.word	0x00000001


	//----- nvinfo : EIATTR_CBANK_PARAM_SIZE
	.align		4
.L_29:
        /*0098*/ 	.byte	0x03, 0x19
        /*009a*/ 	.short	0x0034


	//----- nvinfo : EIATTR_PARAM_CBANK
	.align		4
        /*009c*/ 	.byte	0x04, 0x0a
        /*009e*/ 	.short	(.L_31 - .L_30)
	.align		4
.L_30:
        /*00a0*/ 	.word	index@(.nv.constant0.triton_poi_fused__native_batch_norm_legit_no_training_mul_sigmoid_14)
        /*00a4*/ 	.short	0x0210
        /*00a6*/ 	.short	0x0034


	//----- nvinfo : EIATTR_SW_WAR
	.align		4
.L_31:
        /*00a8*/ 	.byte	0x04, 0x36
        /*00aa*/ 	.short	(.L_33 - .L_32)
.L_32:
        /*00ac*/ 	.word	0x00000008
.L_33:


//--------------------- .nv.callgraph             --------------------------
	.section	.nv.callgraph,"",@"SHT_CUDA_CALLGRAPH"
	.align	4
	.sectionentsize	8
	.align		4
        /*0000*/ 	.word	0x00000000
	.align		4
        /*0004*/ 	.word	0xffffffff
	.align		4
        /*0008*/ 	.word	0x00000000
	.align		4
        /*000c*/ 	.word	0xfffffffe
	.align		4
        /*0010*/ 	.word	0x00000000
	.align		4
        /*0014*/ 	.word	0xfffffffd
	.align		4
        /*0018*/ 	.word	0x00000000
	.align		4
        /*001c*/ 	.word	0xfffffffc


//--------------------- .nv.constant4             --------------------------
	.section	.nv.constant4,"a",@progbits
	.align	8
	.align		8
.nv.constant4:
        /*0000*/ 	.dword	_$_str
	.align		8
        /*0008*/ 	.dword	_$_str_$_2


//--------------------- .text.triton_poi_fused__native_batch_norm_legit_no_training_mul_sigmoid_14 --------------------------
	.section	.text.triton_poi_fused__native_batch_norm_legit_no_training_mul_sigmoid_14,"ax",@progbits
	.align	128
        .global         triton_poi_fused__native_batch_norm_legit_no_training_mul_sigmoid_14
        .type           triton_poi_fused__native_batch_norm_legit_no_training_mul_sigmoid_14,@function
        .size           triton_poi_fused__native_batch_norm_legit_no_training_mul_sigmoid_14,(.L_x_1 - triton_poi_fused__native_batch_norm_legit_no_training_mul_sigmoid_14)
        .other          triton_poi_fused__native_batch_norm_legit_no_training_mul_sigmoid_14,@"STO_CUDA_ENTRY STV_DEFAULT"
triton_poi_fused__native_batch_norm_legit_no_training_mul_sigmoid_14:
.text.triton_poi_fused__native_batch_norm_legit_no_training_mul_sigmoid_14:
[----:B------:R-:W-:Y:S01]  /*0000*/  LDC R1, c[0x0][0x28] ;  /* 0x00000a00ff017b82 */ /* 0x000fe20000000800 */
[----:B------:R-:W1:Y:S07]  /*0010*/  S2R R0, SR_TID.X ;  /* 0x0000000000007919 */ /* 0x000e6e0000002100 */
[----:B------:R-:W2:Y:S01]  /*0020*/  LDC.64 R2, c[0x0][0x228] ;  /* 0x00008a00ff027b82 */ /* 0x000ea20000000a00 */
[----:B------:R-:W-:Y:S01]  /*0030*/  ULDC.64 UR4, c[0x0][0x208] ;  /* 0x0000820000047ab9 */ /* 0x000fe20000000a00 */
[----:B------:R-:W3:Y:S06]  /*0040*/  S2R R5, SR_CTAID.X ;  /* 0x0000000000057919 */ /* 0x000eec0000002500 */
[----:B------:R-:W4:Y:S08]  /*0050*/  LDC.64 R6, c[0x0][0x220] ;  /* 0x00008800ff067b82 */ /* 0x000f300000000a00 */
[----:B------:R-:W5:Y:S08]  /*0060*/  LDC.64 R8, c[0x0][0x230] ;  /* 0x00008c00ff087b82 */ /* 0x000f700000000a00 */
[----:B------:R-:W5:Y:S01]  /*0070*/  LDC.64 R10, c[0x0][0x238] ;  /* 0x00008e00ff0a7b82 */ /* 0x000f620000000a00 */
[----:B-1----:R-:W-:-:S04]  /*0080*/  SHF.L.U32 R0, R0, 0x1, RZ ;  /* 0x0000000100007819 */ /* 0x002fc800000006ff */
[----:B------:R-:W-:-:S04]  /*0090*/  LOP3.LUT R0, R0, 0x1fe, RZ, 0xc0, !PT ;  /* 0x000001fe00007812 */ /* 0x000fc800078ec0ff */
[----:B---3--:R-:W-:-:S05]  /*00a0*/  LEA R0, R5, R0, 0x9 ;  /* 0x0000000005007211 */ /* 0x008fca00078e48ff */
[----:B------:R-:W-:-:S05]  /*00b0*/  IMAD.HI R4, R0, 0x66666667, RZ ;  /* 0x6666666700047827 */ /* 0x000fca00078e02ff */
[----:B------:R-:W-:-:S04]  /*00c0*/  SHF.R.U32.HI R5, RZ, 0x1f, R4 ;  /* 0x0000001fff057819 */ /* 0x000fc80000011604 */
[----:B------:R-:W-:-:S05]  /*00d0*/  LEA.HI.SX32 R5, R4, R5, 0x19 ;  /* 0x0000000504057211 */ /* 0x000fca00078fcaff */
[----:B------:R-:W-:Y:S02]  /*00e0*/  IMAD R13, R5, -0x140, R0 ;  /* 0xfffffec0050d7824 */ /* 0x000fe400078e0200 */
[----:B------:R-:W1:Y:S02]  /*00f0*/  LDC.64 R4, c[0x0][0x218] ;  /* 0x00008600ff047b82 */ /* 0x000e640000000a00 */
[----:B--2---:R-:W-:-:S06]  /*0100*/  IMAD.WIDE R2, R13, 0x4, R2 ;  /* 0x000000040d027825 */ /* 0x004fcc00078e0202 */
[----:B------:R-:W2:Y:S01]  /*0110*/  LDG.E.EL.64 R2, desc[UR4][R2.64] ;  /* 0x0000000402027981 */ /* 0x000ea2000c2e1b00 */
[----:B----4-:R-:W-:-:S04]  /*0120*/  IMAD.WIDE R6, R13, 0x4, R6 ;  /* 0x000000040d067825 */ /* 0x010fc800078e0206 */
[C---:B-----5:R-:W-:Y:S02]  /*0130*/  IMAD.WIDE R8, R13.reuse, 0x4, R8 ;  /* 0x000000040d087825 */ /* 0x060fe400078e0208 */
[----:B------:R-:W3:Y:S02]  /*0140*/  LDG.E.EL.64 R6, desc[UR4][R6.64] ;  /* 0x0000000406067981 */ /* 0x000ee4000c2e1b00 */
[----:B0-----:R-:W-:Y:S02]  /*0150*/  IMAD.WIDE R10, R13, 0x4, R10 ;  /* 0x000000040d0a7825 */ /* 0x001fe400078e020a */
[----:B------:R-:W4:Y:S04]  /*0160*/  LDG.E.EL.64 R8, desc[UR4][R8.64] ;  /* 0x0000000408087981 */ /* 0x000f28000c2e1b00 */
[----:B------:R-:W4:Y:S01]  /*0170*/  LDG.E.EL.64 R10, desc[UR4][R10.64] ;  /* 0x000000040a0a7981 */ /* 0x000f22000c2e1b00 */
[----:B-1----:R-:W-:-:S06]  /*0180*/  IMAD.WIDE R4, R0, 0x4, R4 ;  /* 0x0000000400047825 */ /* 0x002fcc00078e0204 */
[----:B------:R-:W3:Y:S01]  /*0190*/  LDG.E.64 R4, desc[UR4][R4.64] ;  /* 0x0000000404047981 */ /* 0x000ee2000c1e1b00 */
[----:B--2---:R-:W-:Y:S01]  /*01a0*/  FADD R2, R2, 9.9999997473787516356e-06 ;  /* 0x3727c5ac02027421 */ /* 0x004fe20000000000 */
[----:B------:R-:W-:-:S03]  /*01b0*/  FADD R3, R3, 9.9999997473787516356e-06 ;  /* 0x3727c5ac03037421 */ /* 0x000fc60000000000 */
[----:B------:R-:W0:Y:S08]  /*01c0*/  MUFU.SQRT R12, R2 ;  /* 0x00000002000c7308 */ /* 0x000e300000002000 */
[----:B------:R-:W1:Y:S01]  /*01d0*/  MUFU.SQRT R13, R3 ;  /* 0x00000003000d7308 */ /* 0x000e620000002000 */
[C---:B0-----:R-:W-:Y:S02]  /*01e0*/  FSETP.GT.AND P0, PT, R12.reuse, 8.50705917302346158658e+37, PT ;  /* 0x7e8000000c00780b */ /* 0x041fe40003f04000 */
[----:B------:R-:W-:-:S02]  /*01f0*/  FSETP.GEU.AND P2, PT, R12, 1.175494350822287508e-38, PT ;  /* 0x008000000c00780b */ /* 0x000fc40003f4e000 */
[C---:B-1----:R-:W-:Y:S02]  /*0200*/  FSETP.GT.AND P1, PT, R13.reuse, 8.50705917302346158658e+37, PT ;  /* 0x7e8000000d00780b */ /* 0x042fe40003f24000 */
[----:B------:R-:W-:-:S07]  /*0210*/  FSETP.GEU.AND P3, PT, R13, 1.175494350822287508e-38, PT ;  /* 0x008000000d00780b */ /* 0x000fce0003f6e000 */
[----:B------:R-:W-:Y:S01]  /*0220*/  @P0 FMUL R12, R12, 0.25 ;  /* 0x3e8000000c0c0820 */ /* 0x000fe20000400000 */
[----:B------:R-:W-:-:S03]  /*0230*/  HFMA2.MMA R2, -RZ, RZ, 1.625, 0 ;  /* 0x3e800000ff027435 */ /* 0x000fc600000001ff */
[----:B------:R-:W-:Y:S01]  /*0240*/  @!P2 FMUL R12, R12, 16777216 ;  /* 0x4b8000000c0ca820 */ /* 0x000fe20000400000 */
[----:B------:R-:W-:-:S05]  /*0250*/  @P1 FMUL R13, R13, 0.25 ;  /* 0x3e8000000d0d1820 */ /* 0x000fca0000400000 */
[----:B------:R-:W0:Y:S01]  /*0260*/  MUFU.RCP R12, R12 ;  /* 0x0000000c000c7308 */ /* 0x000e220000001000 */
[----:B------:R-:W-:Y:S01]  /*0270*/  @!P3 FMUL R13, R13, 16777216 ;  /* 0x4b8000000d0db820 */ /* 0x000fe20000400000 */
[----:B------:R-:W-:-:S06]  /*0280*/  FSEL R3, R2, 1, P0 ;  /* 0x3f80000002037808 */ /* 0x000fcc0000000000 */
[----:B------:R-:W1:Y:S01]  /*0290*/  MUFU.RCP R13, R13 ;  /* 0x0000000d000d7308 */ /* 0x000e620000001000 */
[----:B------:R-:W-:Y:S01]  /*02a0*/  @!P2 FMUL R3, R3, 16777216 ;  /* 0x4b8000000303a820 */ /* 0x000fe20000400000 */
[----:B------:R-:W-:Y:S01]  /*02b0*/  FSEL R14, R2, 1, P1 ;  /* 0x3f800000020e7808 */ /* 0x000fe20000800000 */
[----:B---3--:R-:W-:Y:S02]  /*02c0*/  FADD R4, R4, -R6 ;  /* 0x8000000604047221 */ /* 0x008fe40000000000 */
[----:B0-----:R-:W-:Y:S02]  /*02d0*/  FMUL R3, R12, R3 ;  /* 0x000000030c037220 */ /* 0x001fe40000400000 */
[----:B------:R-:W-:Y:S01]  /*02e0*/  @!P3 FMUL R14, R14, 16777216 ;  /* 0x4b8000000e0eb820 */ /* 0x000fe20000400000 */
[----:B------:R-:W-:Y:S01]  /*02f0*/  FADD R5, R5, -R7 ;  /* 0x8000000705057221 */ /* 0x000fe20000000000 */
[----:B------:R-:W-:Y:S02]  /*0300*/  FMUL R3, R4, R3 ;  /* 0x0000000304037220 */ /* 0x000fe40000400000 */
[----:B-1----:R-:W-:-:S02]  /*0310*/  FMUL R14, R13, R14 ;  /* 0x0000000e0d0e7220 */ /* 0x002fc40000400000 */
[----:B----4-:R-:W-:Y:S02]  /*0320*/  FFMA R8, R8, R3, R10 ;  /* 0x0000000308087223 */ /* 0x010fe4000000000a */
[----:B------:R-:W-:Y:S02]  /*0330*/  FMUL R14, R5, R14 ;  /* 0x0000000e050e7220 */ /* 0x000fe40000400000 */
[----:B------:R-:W-:Y:S02]  /*0340*/  FADD R3, RZ, -R8 ;  /* 0x80000008ff037221 */ /* 0x000fe40000000000 */
[----:B------:R-:W-:Y:S02]  /*0350*/  FFMA R9, R9, R14, R11 ;  /* 0x0000000e09097223 */ /* 0x000fe4000000000b */
[----:B------:R-:W-:Y:S02]  /*0360*/  FMUL R4, R3, 1.4426950216293334961 ;  /* 0x3fb8aa3b03047820 */ /* 0x000fe40000400000 */
[----:B------:R-:W-:-:S04]  /*0370*/  FADD R3, RZ, -R9 ;  /* 0x80000009ff037221 */ /* 0x000fc80000000000 */
[----:B------:R-:W-:Y:S01]  /*0380*/  FMUL R6, R3, 1.4426950216293334961 ;  /* 0x3fb8aa3b03067820 */ /* 0x000fe20000400000 */
[----:B------:R-:W-:-:S04]  /*0390*/  FSETP.GEU.AND P0, PT, R4, -126, PT ;  /* 0xc2fc00000400780b */ /* 0x000fc80003f0e000 */
[----:B------:R-:W-:-:S09]  /*03a0*/  FSETP.GEU.AND P1, PT, R6, -126, PT ;  /* 0xc2fc00000600780b */ /* 0x000fd20003f2e000 */
[----:B------:R-:W-:-:S04]  /*03b0*/  @!P0 FMUL R4, R4, 0.5 ;  /* 0x3f00000004048820 */ /* 0x000fc80000400000 */
[----:B------:R-:W-:Y:S01]  /*03c0*/  @!P1 FMUL R6, R6, 0.5 ;  /* 0x3f00000006069820 */ /* 0x000fe20000400000 */
[----:B------:R-:W0:Y:S08]  /*03d0*/  MUFU.EX2 R3, R4 ;  /* 0x0000000400037308 */ /* 0x000e300000000800 */
[----:B------:R-:W1:Y:S01]  /*03e0*/  MUFU.EX2 R5, R6 ;  /* 0x0000000600057308 */ /* 0x000e620000000800 */
[----:B0-----:R-:W-:-:S04]  /*03f0*/  @!P0 FMUL R3, R3, R3 ;  /* 0x0000000303038220 */ /* 0x001fc80000400000 */
[----:B------:R-:W-:Y:S01]  /*0400*/  FADD R7, R3, 1 ;  /* 0x3f80000003077421 */ /* 0x000fe20000000000 */
[----:B-1----:R-:W-:-:S04]  /*0410*/  @!P1 FMUL R5, R5, R5 ;  /* 0x0000000505059220 */ /* 0x002fc80000400000 */
[----:B------:R-:W-:Y:S01]  /*0420*/  FADD R10, R5, 1 ;  /* 0x3f800000050a7421 */ /* 0x000fe20000000000 */
[----:B------:R-:W-:Y:S01]  /*0430*/  FSETP.GT.AND P0, PT, R7, 8.50705917302346158658e+37, PT ;  /* 0x7e8000000700780b */ /* 0x000fe20003f04000 */
[----:B------:R-:W0:Y:S03]  /*0440*/  LDC.64 R4, c[0x0][0x210] ;  /* 0x00008400ff047b82 */ /* 0x000e260000000a00 */
[----:B------:R-:W-:-:S09]  /*0450*/  FSETP.GT.AND P1, PT, R10, 8.50705917302346158658e+37, PT ;  /* 0x7e8000000a00780b */ /* 0x000fd20003f24000 */
[----:B------:R-:W-:-:S04]  /*0460*/  @P0 FMUL R7, R7, 0.25 ;  /* 0x3e80000007070820 */ /* 0x000fc80000400000 */
[----:B------:R-:W-:Y:S02]  /*0470*/  @P1 FMUL R10, R10, 0.25 ;  /* 0x3e8000000a0a1820 */ /* 0x000fe40000400000 */
[----:B------:R-:W1:Y:S08]  /*0480*/  MUFU.RCP R7, R7 ;  /* 0x0000000700077308 */ /* 0x000e700000001000 */
[----:B------:R-:W2:Y:S01]  /*0490*/  MUFU.RCP R10, R10 ;  /* 0x0000000a000a7308 */ /* 0x000ea20000001000 */
[----:B------:R-:W-:-:S02]  /*04a0*/  FSEL R6, R2, 1, P0 ;  /* 0x3f80000002067808 */ /* 0x000fc40000000000 */
[----:B------:R-:W-:-:S03]  /*04b0*/  FSEL R3, R2, 1, P1 ;  /* 0x3f80000002037808 */ /* 0x000fc60000800000 */
[----:B-1----:R-:W-:-:S04]  /*04c0*/  FMUL R11, R7, R6 ;  /* 0x00000006070b7220 */ /* 0x002fc80000400000 */
[----:B------:R-:W-:Y:S01]  /*04d0*/  FMUL R8, R8, R11 ;  /* 0x0000000b08087220 */ /* 0x000fe20000400000 */
[----:B--2---:R-:W-:Y:S01]  /*04e0*/  FMUL R6, R10, R3 ;  /* 0x000000030a067220 */ /* 0x004fe20000400000 */
[----:B0-----:R-:W-:-:S04]  /*04f0*/  IMAD.WIDE R2, R0, 0x4, R4 ;  /* 0x0000000400027825 */ /* 0x001fc800078e0204 */
[----:B------:R-:W-:-:S05]  /*0500*/  FMUL R9, R9, R6 ;  /* 0x0000000609097220 */ /* 0x000fca0000400000 */
[----:B------:R-:W-:Y:S01]  /*0510*/  STG.E.64 desc[UR4][R2.64], R8 ;  /* 0x0000000802007986 */ /* 0x000fe2000c101b04 */
[----:B------:R-:W-:Y:S05]  /*0520*/  EXIT ;  /* 0x000000000000794d */ /* 0x000fea0003800000 */
.L_x_0:
[----:B------:R-:W-:-:S00]  /*0530*/  BRA `(.L_x_0) ;  /* 0xfffffffc00fc7947 */ /* 0x000fc0000383ffff */
[----:B------:R-:W-:-:S00]  /*0540*/  NOP ;  /* 0x0000000000007918 */ /* 0x000fc00000000000 */
        /* <DEDUP_REMOVED lines=11> */
.L_x_1:


//--------------------- .nv.global.init           --------------------------
	.section	.nv.global.init,"aw",@progbits
.nv.global.init:
	.type		_$_str,@object
	.size		_$_str,(_$_str_$_2 - _$_str)
_$_str:
        /*0000*/ 	.byte	0x5f, 0x5f, 0x43, 0x55, 0x44, 0x41, 0x5f, 0x46, 0x54, 0x5a, 0x00
	.type		_$_str_$_2,@object
	.size		_$_str_$_2,(.L_1 - _$_str_$_2)
_$_str_$_2:
        /*000b*/ 	.byte	0x5f, 0x5f, 0x43, 0x55, 0x44, 0x41, 0x5f, 0x50, 0x52, 0x45, 0x43, 0x5f, 0x53, 0x51, 0x52, 0x54
        /*001b*/ 	.byte	0x00
.L_1:


//--------------------- .nv.constant0.triton_poi_fused__native_batch_norm_legit_no_training_mul_sigmoid_14 --------------------------
	.section	.nv.constant0.triton_poi_fused__native_batch_norm_legit_no_training_mul_sigmoid_14,"a",@progbits
	.sectionflags	@""
	.align	4
.nv.constant0.triton_poi_fused__native_batch_norm_legit_no_training_mul_sigmoid_14:
	.zero		580
